//
// Generated by NVIDIA NVVM Compiler
//
// Compiler Build ID: CL-36424714
// Cuda compilation tools, release 13.0, V13.0.88
// Based on NVVM 20.0.0
//

.version 9.0
.target sm_100
.address_size 64

	// .globl	_Z27fft128_shared_memory_kernelPK6float2PS_i
.const .align 4 .b8 cos_table_128_shared[256];
.const .align 4 .b8 sin_table_128_shared[256];
// _ZZ27fft128_shared_memory_kernelPK6float2PS_iE4data has been demoted

.visible .entry _Z27fft128_shared_memory_kernelPK6float2PS_i(
	.param .u64 .ptr .align 1 _Z27fft128_shared_memory_kernelPK6float2PS_i_param_0,
	.param .u64 .ptr .align 1 _Z27fft128_shared_memory_kernelPK6float2PS_i_param_1,
	.param .u32 _Z27fft128_shared_memory_kernelPK6float2PS_i_param_2
)
{
	.reg .pred 	%p<9>;
	.reg .b32 	%r<72>;
	.reg .b32 	%f<110>;
	.reg .b64 	%rd<39>;
	// demoted variable
	.shared .align 8 .b8 _ZZ27fft128_shared_memory_kernelPK6float2PS_iE4data[1024];
	ld.param.u64 	%rd1, [_Z27fft128_shared_memory_kernelPK6float2PS_i_param_0];
	ld.param.u64 	%rd2, [_Z27fft128_shared_memory_kernelPK6float2PS_i_param_1];
	ld.param.u32 	%r11, [_Z27fft128_shared_memory_kernelPK6float2PS_i_param_2];
	mov.u32 	%r1, %ctaid.x;
	mov.u32 	%r2, %tid.x;
	setp.ge.s32 	%p1, %r1, %r11;
	@%p1 bra 	$L__BB0_16;
	cvta.to.global.u64 	%rd3, %rd1;
	shl.b32 	%r12, %r1, 7;
	add.s32 	%r3, %r12, %r2;
	shr.u32 	%r13, %r2, 4;
	shl.b32 	%r14, %r2, 4;
	and.b32  	%r15, %r14, 16;
	shl.b32 	%r16, %r2, 2;
	and.b32  	%r17, %r16, 8;
	or.b32  	%r18, %r15, %r17;
	and.b32  	%r19, %r2, 4;
	or.b32  	%r20, %r19, %r18;
	shr.u32 	%r21, %r2, 2;
	and.b32  	%r22, %r21, 2;
	or.b32  	%r23, %r20, %r22;
	and.b32  	%r24, %r13, 1;
	or.b32  	%r25, %r24, %r23;
	shr.u32 	%r26, %r2, 6;
	shl.b32 	%r27, %r25, 2;
	and.b32  	%r28, %r13, 2;
	or.b32  	%r29, %r27, %r28;
	and.b32  	%r30, %r26, 1;
	or.b32  	%r31, %r30, %r29;
	shl.b32 	%r32, %r31, 3;
	mov.u32 	%r33, _ZZ27fft128_shared_memory_kernelPK6float2PS_iE4data;
	add.s32 	%r34, %r33, %r32;
	mul.wide.u32 	%rd4, %r3, 8;
	add.s64 	%rd5, %rd3, %rd4;
	ld.global.v2.f32 	{%f1, %f2}, [%rd5];
	st.shared.v2.f32 	[%r34], {%f1, %f2};
	bar.sync 	0;
	and.b32  	%r35, %r2, 1;
	setp.eq.b32 	%p2, %r35, 1;
	shl.b32 	%r36, %r2, 3;
	add.s32 	%r4, %r33, %r36;
	@%p2 bra 	$L__BB0_3;
	ld.const.f32 	%f3, [cos_table_128_shared];
	ld.const.f32 	%f4, [sin_table_128_shared];
	ld.shared.v2.f32 	{%f5, %f6}, [%r4];
	ld.shared.v2.f32 	{%f7, %f8}, [%r4+8];
	mul.f32 	%f9, %f3, %f7;
	mul.f32 	%f10, %f4, %f8;
	sub.f32 	%f11, %f9, %f10;
	mul.f32 	%f12, %f3, %f8;
	fma.rn.f32 	%f13, %f4, %f7, %f12;
	add.f32 	%f14, %f5, %f11;
	add.f32 	%f15, %f6, %f13;
	st.shared.v2.f32 	[%r4], {%f14, %f15};
	sub.f32 	%f16, %f5, %f11;
	sub.f32 	%f17, %f6, %f13;
	st.shared.v2.f32 	[%r4+8], {%f16, %f17};
$L__BB0_3:
	bar.sync 	0;
	and.b32  	%r5, %r2, 3;
	setp.gt.u32 	%p3, %r5, 1;
	@%p3 bra 	$L__BB0_5;
	and.b32  	%r37, %r2, 1020;
	or.b32  	%r38, %r37, %r5;
	shl.b32 	%r39, %r5, 5;
	mul.wide.u32 	%rd6, %r39, 4;
	mov.u64 	%rd7, cos_table_128_shared;
	add.s64 	%rd8, %rd7, %rd6;
	ld.const.f32 	%f18, [%rd8];
	mov.u64 	%rd9, sin_table_128_shared;
	add.s64 	%rd10, %rd9, %rd6;
	ld.const.f32 	%f19, [%rd10];
	shl.b32 	%r40, %r38, 3;
	add.s32 	%r42, %r33, %r40;
	ld.shared.v2.f32 	{%f20, %f21}, [%r42];
	ld.shared.v2.f32 	{%f22, %f23}, [%r42+16];
	mul.f32 	%f24, %f18, %f22;
	mul.f32 	%f25, %f19, %f23;
	sub.f32 	%f26, %f24, %f25;
	mul.f32 	%f27, %f18, %f23;
	fma.rn.f32 	%f28, %f19, %f22, %f27;
	add.f32 	%f29, %f20, %f26;
	add.f32 	%f30, %f21, %f28;
	st.shared.v2.f32 	[%r42], {%f29, %f30};
	sub.f32 	%f31, %f20, %f26;
	sub.f32 	%f32, %f21, %f28;
	st.shared.v2.f32 	[%r42+16], {%f31, %f32};
$L__BB0_5:
	bar.sync 	0;
	and.b32  	%r6, %r2, 7;
	setp.gt.u32 	%p4, %r6, 3;
	@%p4 bra 	$L__BB0_7;
	and.b32  	%r43, %r2, 1016;
	or.b32  	%r44, %r43, %r6;
	shl.b32 	%r45, %r6, 4;
	mul.wide.u32 	%rd11, %r45, 4;
	mov.u64 	%rd12, cos_table_128_shared;
	add.s64 	%rd13, %rd12, %rd11;
	ld.const.f32 	%f33, [%rd13];
	mov.u64 	%rd14, sin_table_128_shared;
	add.s64 	%rd15, %rd14, %rd11;
	ld.const.f32 	%f34, [%rd15];
	shl.b32 	%r46, %r44, 3;
	add.s32 	%r48, %r33, %r46;
	ld.shared.v2.f32 	{%f35, %f36}, [%r48];
	ld.shared.v2.f32 	{%f37, %f38}, [%r48+32];
	mul.f32 	%f39, %f33, %f37;
	mul.f32 	%f40, %f34, %f38;
	sub.f32 	%f41, %f39, %f40;
	mul.f32 	%f42, %f33, %f38;
	fma.rn.f32 	%f43, %f34, %f37, %f42;
	add.f32 	%f44, %f35, %f41;
	add.f32 	%f45, %f36, %f43;
	st.shared.v2.f32 	[%r48], {%f44, %f45};
	sub.f32 	%f46, %f35, %f41;
	sub.f32 	%f47, %f36, %f43;
	st.shared.v2.f32 	[%r48+32], {%f46, %f47};
$L__BB0_7:
	bar.sync 	0;
	and.b32  	%r7, %r2, 15;
	setp.gt.u32 	%p5, %r7, 7;
	@%p5 bra 	$L__BB0_9;
	and.b32  	%r49, %r2, 1008;
	or.b32  	%r50, %r49, %r7;
	shl.b32 	%r51, %r7, 3;
	mul.wide.u32 	%rd16, %r51, 4;
	mov.u64 	%rd17, cos_table_128_shared;
	add.s64 	%rd18, %rd17, %rd16;
	ld.const.f32 	%f48, [%rd18];
	mov.u64 	%rd19, sin_table_128_shared;
	add.s64 	%rd20, %rd19, %rd16;
	ld.const.f32 	%f49, [%rd20];
	shl.b32 	%r52, %r50, 3;
	add.s32 	%r54, %r33, %r52;
	ld.shared.v2.f32 	{%f50, %f51}, [%r54];
	ld.shared.v2.f32 	{%f52, %f53}, [%r54+64];
	mul.f32 	%f54, %f48, %f52;
	mul.f32 	%f55, %f49, %f53;
	sub.f32 	%f56, %f54, %f55;
	mul.f32 	%f57, %f48, %f53;
	fma.rn.f32 	%f58, %f49, %f52, %f57;
	add.f32 	%f59, %f50, %f56;
	add.f32 	%f60, %f51, %f58;
	st.shared.v2.f32 	[%r54], {%f59, %f60};
	sub.f32 	%f61, %f50, %f56;
	sub.f32 	%f62, %f51, %f58;
	st.shared.v2.f32 	[%r54+64], {%f61, %f62};
$L__BB0_9:
	bar.sync 	0;
	and.b32  	%r8, %r2, 31;
	setp.gt.u32 	%p6, %r8, 15;
	@%p6 bra 	$L__BB0_11;
	and.b32  	%r55, %r2, 992;
	or.b32  	%r56, %r55, %r8;
	shl.b32 	%r57, %r8, 2;
	mul.wide.u32 	%rd21, %r57, 4;
	mov.u64 	%rd22, cos_table_128_shared;
	add.s64 	%rd23, %rd22, %rd21;
	ld.const.f32 	%f63, [%rd23];
	mov.u64 	%rd24, sin_table_128_shared;
	add.s64 	%rd25, %rd24, %rd21;
	ld.const.f32 	%f64, [%rd25];
	shl.b32 	%r58, %r56, 3;
	add.s32 	%r60, %r33, %r58;
	ld.shared.v2.f32 	{%f65, %f66}, [%r60];
	ld.shared.v2.f32 	{%f67, %f68}, [%r60+128];
	mul.f32 	%f69, %f63, %f67;
	mul.f32 	%f70, %f64, %f68;
	sub.f32 	%f71, %f69, %f70;
	mul.f32 	%f72, %f63, %f68;
	fma.rn.f32 	%f73, %f64, %f67, %f72;
	add.f32 	%f74, %f65, %f71;
	add.f32 	%f75, %f66, %f73;
	st.shared.v2.f32 	[%r60], {%f74, %f75};
	sub.f32 	%f76, %f65, %f71;
	sub.f32 	%f77, %f66, %f73;
	st.shared.v2.f32 	[%r60+128], {%f76, %f77};
$L__BB0_11:
	bar.sync 	0;
	and.b32  	%r9, %r2, 63;
	setp.gt.u32 	%p7, %r9, 31;
	@%p7 bra 	$L__BB0_13;
	and.b32  	%r61, %r2, 960;
	or.b32  	%r62, %r61, %r9;
	shl.b32 	%r63, %r9, 1;
	mul.wide.u32 	%rd26, %r63, 4;
	mov.u64 	%rd27, cos_table_128_shared;
	add.s64 	%rd28, %rd27, %rd26;
	ld.const.f32 	%f78, [%rd28];
	mov.u64 	%rd29, sin_table_128_shared;
	add.s64 	%rd30, %rd29, %rd26;
	ld.const.f32 	%f79, [%rd30];
	shl.b32 	%r64, %r62, 3;
	add.s32 	%r66, %r33, %r64;
	ld.shared.v2.f32 	{%f80, %f81}, [%r66];
	ld.shared.v2.f32 	{%f82, %f83}, [%r66+256];
	mul.f32 	%f84, %f78, %f82;
	mul.f32 	%f85, %f79, %f83;
	sub.f32 	%f86, %f84, %f85;
	mul.f32 	%f87, %f78, %f83;
	fma.rn.f32 	%f88, %f79, %f82, %f87;
	add.f32 	%f89, %f80, %f86;
	add.f32 	%f90, %f81, %f88;
	st.shared.v2.f32 	[%r66], {%f89, %f90};
	sub.f32 	%f91, %f80, %f86;
	sub.f32 	%f92, %f81, %f88;
	st.shared.v2.f32 	[%r66+256], {%f91, %f92};
$L__BB0_13:
	bar.sync 	0;
	and.b32  	%r10, %r2, 127;
	setp.gt.u32 	%p8, %r10, 63;
	@%p8 bra 	$L__BB0_15;
	and.b32  	%r67, %r2, 896;
	or.b32  	%r68, %r67, %r10;
	mul.wide.u32 	%rd31, %r10, 4;
	mov.u64 	%rd32, cos_table_128_shared;
	add.s64 	%rd33, %rd32, %rd31;
	ld.const.f32 	%f93, [%rd33];
	mov.u64 	%rd34, sin_table_128_shared;
	add.s64 	%rd35, %rd34, %rd31;
	ld.const.f32 	%f94, [%rd35];
	shl.b32 	%r69, %r68, 3;
	add.s32 	%r71, %r33, %r69;
	ld.shared.v2.f32 	{%f95, %f96}, [%r71];
	ld.shared.v2.f32 	{%f97, %f98}, [%r71+512];
	mul.f32 	%f99, %f93, %f97;
	mul.f32 	%f100, %f94, %f98;
	sub.f32 	%f101, %f99, %f100;
	mul.f32 	%f102, %f93, %f98;
	fma.rn.f32 	%f103, %f94, %f97, %f102;
	add.f32 	%f104, %f95, %f101;
	add.f32 	%f105, %f96, %f103;
	st.shared.v2.f32 	[%r71], {%f104, %f105};
	sub.f32 	%f106, %f95, %f101;
	sub.f32 	%f107, %f96, %f103;
	st.shared.v2.f32 	[%r71+512], {%f106, %f107};
$L__BB0_15:
	bar.sync 	0;
	cvta.to.global.u64 	%rd36, %rd2;
	add.s64 	%rd38, %rd36, %rd4;
	ld.shared.v2.f32 	{%f108, %f109}, [%r4];
	st.global.v2.f32 	[%rd38], {%f108, %f109};
$L__BB0_16:
	ret;

}


// ===== COMPILED SASS (sm_100) =====

	.target	sm_100

	.elftype	@"ET_EXEC"


//--------------------- .note.nv.tkinfo           --------------------------
	.section	.note.nv.tkinfo,"",@"SHT_NOTE"
	.sectionflags	@"SHF_NOTE_NV_TKINFO"
	.tkinfo
        /*0018*/ 	.word	0x00000002
        /*0030*/ 	.string	""
        /*0030*/ 	.string	"ptxas"
        /*0030*/ 	.string	"Cuda compilation tools, release 13.0, V13.0.88"
        /*0030*/ 	.string	"Build cuda_13.0.r13.0/compiler.36424714_0"
        /*0030*/ 	.string	"-arch sm_100 -m 64 "



//--------------------- .note.nv.cuinfo           --------------------------
	.section	.note.nv.cuinfo,"",@"SHT_NOTE"
	.sectionflags	@"SHF_NOTE_NV_CUINFO"
        /*0018*/ 	.short	0x0002
        /*001a*/ 	.short	0x0064
        /*001c*/ 	.short	0x0082
	.zero		2


//--------------------- .nv.info                  --------------------------
	.section	.nv.info,"",@"SHT_CUDA_INFO"
	.align	4


	//----- nvinfo : EIATTR_REGCOUNT
	.align		4
        /*0000*/ 	.byte	0x04, 0x2f
        /*0002*/ 	.short	(.L_3 - .L_2)
	.align		4
.L_2:
        /*0004*/ 	.word	index@(_Z27fft128_shared_memory_kernelPK6float2PS_i)
        /*0008*/ 	.word	0x00000015


	//----- nvinfo : EIATTR_FRAME_SIZE
	.align		4
.L_3:
        /*000c*/ 	.byte	0x04, 0x11
        /*000e*/ 	.short	(.L_5 - .L_4)
	.align		4
.L_4:
        /*0010*/ 	.word	index@(_Z27fft128_shared_memory_kernelPK6float2PS_i)
        /*0014*/ 	.word	0x00000000


	//----- nvinfo : EIATTR_MIN_STACK_SIZE
	.align		4
.L_5:
        /*0018*/ 	.byte	0x04, 0x12
        /*001a*/ 	.short	(.L_7 - .L_6)
	.align		4
.L_6:
        /*001c*/ 	.word	index@(_Z27fft128_shared_memory_kernelPK6float2PS_i)
        /*0020*/ 	.word	0x00000000
.L_7:


//--------------------- .nv.compat                --------------------------
	.section	.nv.compat,"",@"SHT_CUDA_COMPAT_INFO"
	.align	4
        /*0000*/ 	.byte	0x02, 0x09, 0x00, 0x00, 0x02, 0x02, 0x01, 0x00, 0x02, 0x05, 0x05, 0x00, 0x03, 0x07, 0x01, 0x01
        /*0010*/ 	.byte	0x02, 0x03, 0x00, 0x00, 0x02, 0x06, 0x01, 0x00, 0x04, 0x0b, 0x08, 0x00, 0x09, 0x00, 0x00, 0x00
        /*0020*/ 	.byte	0x00, 0x00, 0x00, 0x00


//--------------------- .nv.info._Z27fft128_shared_memory_kernelPK6float2PS_i --------------------------
	.section	.nv.info._Z27fft128_shared_memory_kernelPK6float2PS_i,"",@"SHT_CUDA_INFO"
	.sectionflags	@""
	.align	4


	//----- nvinfo : EIATTR_CUDA_API_VERSION
	.align		4
        /*0000*/ 	.byte	0x04, 0x37
        /*0002*/ 	.short	(.L_9 - .L_8)
.L_8:
        /*0004*/ 	.word	0x00000082


	//----- nvinfo : EIATTR_KPARAM_INFO
	.align		4
.L_9:
        /*0008*/ 	.byte	0x04, 0x17
        /*000a*/ 	.short	(.L_11 - .L_10)
.L_10:
        /*000c*/ 	.word	0x00000000
        /*0010*/ 	.short	0x0002
        /*0012*/ 	.short	0x0010
        /*0014*/ 	.byte	0x00, 0xf0, 0x11, 0x00


	//----- nvinfo : EIATTR_KPARAM_INFO
	.align		4
.L_11:
        /*0018*/ 	.byte	0x04, 0x17
        /*001a*/ 	.short	(.L_13 - .L_12)
.L_12:
        /*001c*/ 	.word	0x00000000
        /*0020*/ 	.short	0x0001
        /*0022*/ 	.short	0x0008
        /*0024*/ 	.byte	0x00, 0xf5, 0x21, 0x00


	//----- nvinfo : EIATTR_KPARAM_INFO
	.align		4
.L_13:
        /*0028*/ 	.byte	0x04, 0x17
        /*002a*/ 	.short	(.L_15 - .L_14)
.L_14:
        /*002c*/ 	.word	0x00000000
        /*0030*/ 	.short	0x0000
        /*0032*/ 	.short	0x0000
        /*0034*/ 	.byte	0x00, 0xf5, 0x21, 0x00


	//----- nvinfo : EIATTR_SPARSE_MMA_MASK
	.align		4
.L_15:
        /*0038*/ 	.byte	0x03, 0x50
        /*003a*/ 	.short	0x0000


	//----- nvinfo : EIATTR_MAXREG_COUNT
	.align		4
        /*003c*/ 	.byte	0x03, 0x1b
        /*003e*/ 	.short	0x00ff


	//----- nvinfo : EIATTR_NUM_BARRIERS
	.align		4
        /*0040*/ 	.byte	0x02, 0x4c
        /*0042*/ 	.byte	0x01
	.zero		1


	//----- nvinfo : EIATTR_MERCURY_ISA_VERSION
	.align		4
        /*0044*/ 	.byte	0x03, 0x5f
        /*0046*/ 	.short	0x0101


	//----- nvinfo : EIATTR_VRC_CTA_INIT_COUNT
	.align		4
        /*0048*/ 	.byte	0x02, 0x4a
	.zero		1
	.zero		1


	//----- nvinfo : EIATTR_EXIT_INSTR_OFFSETS
	.align		4
        /*004c*/ 	.byte	0x04, 0x1c
        /*004e*/ 	.short	(.L_17 - .L_16)


	//   ....[0]....
.L_16:
        /*0050*/ 	.word	0x00000040


	//   ....[1]....
        /*0054*/ 	.word	0x00000cd0


	//----- nvinfo : EIATTR_CRS_STACK_SIZE
	.align		4
.L_17:
        /*0058*/ 	.byte	0x04, 0x1e
        /*005a*/ 	.short	(.L_19 - .L_18)
.L_18:
        /*005c*/ 	.word	0x00000000


	//----- nvinfo : EIATTR_CBANK_PARAM_SIZE
	.align		4
.L_19:
        /*0060*/ 	.byte	0x03, 0x19
        /*0062*/ 	.short	0x0014


	//----- nvinfo : EIATTR_PARAM_CBANK
	.align		4
        /*0064*/ 	.byte	0x04, 0x0a
        /*0066*/ 	.short	(.L_21 - .L_20)
	.align		4
.L_20:
        /*0068*/ 	.word	index@(.nv.constant0._Z27fft128_shared_memory_kernelPK6float2PS_i)
        /*006c*/ 	.short	0x0380
        /*006e*/ 	.short	0x0014


	//----- nvinfo : EIATTR_SW_WAR
	.align		4
.L_21:
        /*0070*/ 	.byte	0x04, 0x36
        /*0072*/ 	.short	(.L_23 - .L_22)
.L_22:
        /*0074*/ 	.word	0x00000008
.L_23:


//--------------------- .nv.callgraph             --------------------------
	.section	.nv.callgraph,"",@"SHT_CUDA_CALLGRAPH"
	.align	4
	.sectionentsize	8
	.align		4
        /*0000*/ 	.word	0x00000000
	.align		4
        /*0004*/ 	.word	0xffffffff
	.align		4
        /*0008*/ 	.word	0x00000000
	.align		4
        /*000c*/ 	.word	0xfffffffe
	.align		4
        /*0010*/ 	.word	0x00000000
	.align		4
        /*0014*/ 	.word	0xfffffffd
	.align		4
        /*0018*/ 	.word	0x00000000
	.align		4
        /*001c*/ 	.word	0xfffffffc


//--------------------- .nv.constant3             --------------------------
	.section	.nv.constant3,"a",@progbits
	.align	4
.nv.constant3:
	.type		cos_table_128_shared,@object
	.size		cos_table_128_shared,(sin_table_128_shared - cos_table_128_shared)
cos_table_128_shared:
	.zero		256
	.type		sin_table_128_shared,@object
	.size		sin_table_128_shared,(.L_1 - sin_table_128_shared)
sin_table_128_shared:
	.zero		256
.L_1:


//--------------------- .text._Z27fft128_shared_memory_kernelPK6float2PS_i --------------------------
	.section	.text._Z27fft128_shared_memory_kernelPK6float2PS_i,"ax",@progbits
	.align	128
        .global         _Z27fft128_shared_memory_kernelPK6float2PS_i
        .type           _Z27fft128_shared_memory_kernelPK6float2PS_i,@function
        .size           _Z27fft128_shared_memory_kernelPK6float2PS_i,(.L_x_15 - _Z27fft128_shared_memory_kernelPK6float2PS_i)
        .other          _Z27fft128_shared_memory_kernelPK6float2PS_i,@"STO_CUDA_ENTRY STV_DEFAULT"
_Z27fft128_shared_memory_kernelPK6float2PS_i:
.text._Z27fft128_shared_memory_kernelPK6float2PS_i:
[----:B------:R-:W-:Y:S01]  /*0000*/  LDC R1, c[0x0][0x37c] ;  /* 0x0000df00ff017b82 */ /* 0x000fe20000000800 */
[----:B------:R-:W0:Y:S01]  /*0010*/  S2R R3, SR_CTAID.X ;  /* 0x0000000000037919 */ /* 0x000e220000002500 */
[----:B------:R-:W0:Y:S02]  /*0020*/  LDCU UR4, c[0x0][0x390] ;  /* 0x00007200ff0477ac */ /* 0x000e240008000800 */
[----:B0-----:R-:W-:-:S13]  /*0030*/  ISETP.GE.AND P0, PT, R3, UR4, PT ;  /* 0x0000000403007c0c */ /* 0x001fda000bf06270 */
[----:B------:R-:W-:Y:S05]  /*0040*/  @P0 EXIT ;  /* 0x000000000000094d */ /* 0x000fea0003800000 */
[----:B------:R-:W0:Y:S01]  /*0050*/  S2R R2, SR_TID.X ;  /* 0x0000000000027919 */ /* 0x000e220000002100 */
[----:B------:R-:W1:Y:S01]  /*0060*/  LDC.64 R4, c[0x0][0x380] ;  /* 0x0000e000ff047b82 */ /* 0x000e620000000a00 */
[----:B------:R-:W2:Y:S01]  /*0070*/  LDCU.64 UR6, c[0x0][0x358] ;  /* 0x00006b00ff0677ac */ /* 0x000ea20008000a00 */
[----:B0-----:R-:W-:-:S05]  /*0080*/  LEA R0, R3, R2, 0x7 ;  /* 0x0000000203007211 */ /* 0x001fca00078e38ff */
[----:B-1----:R-:W-:-:S06]  /*0090*/  IMAD.WIDE.U32 R4, R0, 0x8, R4 ;  /* 0x0000000800047825 */ /* 0x002fcc00078e0004 */
[----:B--2---:R-:W2:Y:S01]  /*00a0*/  LDG.E.64 R4, desc[UR6][R4.64] ;  /* 0x0000000604047981 */ /* 0x004ea2000c1e1b00 */
[C---:B------:R-:W-:Y:S01]  /*00b0*/  SHF.L.U32 R3, R2.reuse, 0x4, RZ ;  /* 0x0000000402037819 */ /* 0x040fe200000006ff */
[----:B------:R-:W0:Y:S01]  /*00c0*/  S2UR UR5, SR_CgaCtaId ;  /* 0x00000000000579c3 */ /* 0x000e220000008800 */
[C---:B------:R-:W-:Y:S01]  /*00d0*/  SHF.L.U32 R6, R2.reuse, 0x2, RZ ;  /* 0x0000000202067819 */ /* 0x040fe200000006ff */
[----:B------:R-:W-:Y:S01]  /*00e0*/  UMOV UR4, 0x400 ;  /* 0x0000040000047882 */ /* 0x000fe20000000000 */
[----:B------:R-:W-:Y:S01]  /*00f0*/  LOP3.LUT R3, R3, 0x10, RZ, 0xc0, !PT ;  /* 0x0000001003037812 */ /* 0x000fe200078ec0ff */
[----:B------:R-:W-:Y:S01]  /*0100*/  BSSY.RECONVERGENT B0, `(.L_x_0) ;  /* 0x000002e000007945 */ /* 0x000fe20003800200 */
[----:B------:R-:W-:Y:S02]  /*0110*/  LOP3.LUT R8, R2, 0x1, RZ, 0xc0, !PT ;  /* 0x0000000102087812 */ /* 0x000fe400078ec0ff */
[----:B------:R-:W-:Y:S02]  /*0120*/  LOP3.LUT R3, R3, 0x8, R6, 0xf8, !PT ;  /* 0x0000000803037812 */ /* 0x000fe400078ef806 */
[----:B------:R-:W-:-:S02]  /*0130*/  SHF.R.U32.HI R6, RZ, 0x2, R2 ;  /* 0x00000002ff067819 */ /* 0x000fc40000011602 */
[----:B------:R-:W-:Y:S02]  /*0140*/  LOP3.LUT R3, R3, 0x4, R2, 0xf8, !PT ;  /* 0x0000000403037812 */ /* 0x000fe400078ef802 */
[----:B------:R-:W-:Y:S02]  /*0150*/  ISETP.NE.U32.AND P0, PT, R8, 0x1, PT ;  /* 0x000000010800780c */ /* 0x000fe40003f05070 */
[----:B------:R-:W-:Y:S02]  /*0160*/  LOP3.LUT R6, R3, 0x2, R6, 0xf8, !PT ;  /* 0x0000000203067812 */ /* 0x000fe400078ef806 */
[----:B------:R-:W-:Y:S02]  /*0170*/  SHF.R.U32.HI R3, RZ, 0x4, R2 ;  /* 0x00000004ff037819 */ /* 0x000fe40000011602 */
[----:B------:R-:W-:Y:S02]  /*0180*/  LOP3.LUT R16, R2, 0x3, RZ, 0xc0, !PT ;  /* 0x0000000302107812 */ /* 0x000fe400078ec0ff */
[----:B------:R-:W-:-:S02]  /*0190*/  LOP3.LUT R6, R6, 0x1, R3, 0xf8, !PT ;  /* 0x0000000106067812 */ /* 0x000fc400078ef803 */
[----:B------:R-:W-:Y:S01]  /*01a0*/  LOP3.LUT R7, R3, 0x2, RZ, 0xc0, !PT ;  /* 0x0000000203077812 */ /* 0x000fe200078ec0ff */
[----:B0-----:R-:W-:Y:S01]  /*01b0*/  ULEA UR4, UR5, UR4, 0x18 ;  /* 0x0000000405047291 */ /* 0x001fe2000f8ec0ff */
[----:B------:R-:W-:Y:S02]  /*01c0*/  SHF.R.U32.HI R3, RZ, 0x6, R2 ;  /* 0x00000006ff037819 */ /* 0x000fe40000011602 */
[----:B------:R-:W-:Y:S02]  /*01d0*/  LEA R6, R6, R7, 0x2 ;  /* 0x0000000706067211 */ /* 0x000fe400078e10ff */
[----:B------:R-:W-:Y:S02]  /*01e0*/  LOP3.LUT R3, R3, 0x1, RZ, 0xc0, !PT ;  /* 0x0000000103037812 */ /* 0x000fe400078ec0ff */
[----:B------:R-:W-:Y:S02]  /*01f0*/  LOP3.LUT R10, R2, 0x7, RZ, 0xc0, !PT ;  /* 0x00000007020a7812 */ /* 0x000fe400078ec0ff */
[----:B------:R-:W-:-:S02]  /*0200*/  IADD3 R9, PT, PT, R6, R3, RZ ;  /* 0x0000000306097210 */ /* 0x000fc40007ffe0ff */
[C---:B------:R-:W-:Y:S02]  /*0210*/  LOP3.LUT R8, R2.reuse, 0xf, RZ, 0xc0, !PT ;  /* 0x0000000f02087812 */ /* 0x040fe400078ec0ff */
[----:B------:R-:W-:Y:S02]  /*0220*/  LEA R11, R9, UR4, 0x3 ;  /* 0x00000004090b7c11 */ /* 0x000fe4000f8e18ff */
[C---:B------:R-:W-:Y:S02]  /*0230*/  LOP3.LUT R7, R2.reuse, 0x1f, RZ, 0xc0, !PT ;  /* 0x0000001f02077812 */ /* 0x040fe400078ec0ff */
[C---:B------:R-:W-:Y:S02]  /*0240*/  LOP3.LUT R3, R2.reuse, 0x3f, RZ, 0xc0, !PT ;  /* 0x0000003f02037812 */ /* 0x040fe400078ec0ff */
[----:B------:R-:W-:Y:S02]  /*0250*/  LOP3.LUT R6, R2, 0x7f, RZ, 0xc0, !PT ;  /* 0x0000007f02067812 */ /* 0x000fe400078ec0ff */
[----:B------:R-:W-:-:S02]  /*0260*/  ISETP.GT.U32.AND P1, PT, R16, 0x1, PT ;  /* 0x000000011000780c */ /* 0x000fc40003f24070 */
[----:B------:R-:W-:Y:S02]  /*0270*/  ISETP.GT.U32.AND P2, PT, R10, 0x3, PT ;  /* 0x000000030a00780c */ /* 0x000fe40003f44070 */
[----:B------:R-:W-:Y:S02]  /*0280*/  ISETP.GT.U32.AND P3, PT, R8, 0x7, PT ;  /* 0x000000070800780c */ /* 0x000fe40003f64070 */
[----:B------:R-:W-:Y:S02]  /*0290*/  ISETP.GT.U32.AND P4, PT, R7, 0xf, PT ;  /* 0x0000000f0700780c */ /* 0x000fe40003f84070 */
[----:B------:R-:W-:Y:S02]  /*02a0*/  ISETP.GT.U32.AND P5, PT, R3, 0x1f, PT ;  /* 0x0000001f0300780c */ /* 0x000fe40003fa4070 */
[----:B------:R-:W-:Y:S02]  /*02b0*/  ISETP.GT.U32.AND P6, PT, R6, 0x3f, PT ;  /* 0x0000003f0600780c */ /* 0x000fe40003fc4070 */
[----:B------:R-:W-:Y:S01]  /*02c0*/  LEA R9, R2, UR4, 0x3 ;  /* 0x0000000402097c11 */ /* 0x000fe2000f8e18ff */
[----:B--2---:R0:W-:Y:S01]  /*02d0*/  STS.64 [R11], R4 ;  /* 0x000000040b007388 */ /* 0x0041e20000000a00 */
[----:B------:R-:W-:Y:S06]  /*02e0*/  BAR.SYNC.DEFER_BLOCKING 0x0 ;  /* 0x0000000000007b1d */ /* 0x000fec0000010000 */
[----:B------:R-:W-:Y:S05]  /*02f0*/  @!P0 BRA `(.L_x_1) ;  /* 0x0000000000388947 */ /* 0x000fea0003800000 */
[----:B------:R-:W1:Y:S01]  /*0300*/  LDS.64 R12, [R9+0x8] ;  /* 0x00000800090c7984 */ /* 0x000e620000000a00 */
[----:B------:R-:W1:Y:S03]  /*0310*/  LDCU UR8, c[0x3][URZ] ;  /* 0x00c00000ff0877ac */ /* 0x000e660008000800 */
[----:B0-----:R-:W0:Y:S01]  /*0320*/  LDS.64 R4, [R9] ;  /* 0x0000000009047984 */ /* 0x001e220000000a00 */
[----:B------:R-:W2:Y:S01]  /*0330*/  LDCU UR5, c[0x3][0x100] ;  /* 0x00c02000ff0577ac */ /* 0x000ea20008000800 */
[C---:B-1----:R-:W-:Y:S01]  /*0340*/  FMUL R11, R13.reuse, UR8 ;  /* 0x000000080d0b7c20 */ /* 0x042fe20008400000 */
[----:B--2---:R-:W-:-:S03]  /*0350*/  FMUL R13, R13, UR5 ;  /* 0x000000050d0d7c20 */ /* 0x004fc60008400000 */
[C---:B------:R-:W-:Y:S01]  /*0360*/  FFMA R14, R12.reuse, UR5, R11 ;  /* 0x000000050c0e7c23 */ /* 0x040fe2000800000b */
[----:B------:R-:W-:-:S03]  /*0370*/  FFMA R13, R12, UR8, -R13 ;  /* 0x000000080c0d7c23 */ /* 0x000fc6000800080d */
[C-C-:B0-----:R-:W-:Y:S01]  /*0380*/  FADD R15, R5.reuse, R14.reuse ;  /* 0x0000000e050f7221 */ /* 0x141fe20000000000 */
[----:B------:R-:W-:Y:S01]  /*0390*/  FADD R5, R5, -R14 ;  /* 0x8000000e05057221 */ /* 0x000fe20000000000 */
[C-C-:B------:R-:W-:Y:S01]  /*03a0*/  FADD R14, R4.reuse, R13.reuse ;  /* 0x0000000d040e7221 */ /* 0x140fe20000000000 */
[----:B------:R-:W-:-:S04]  /*03b0*/  FADD R4, R4, -R13 ;  /* 0x8000000d04047221 */ /* 0x000fc80000000000 */
[----:B------:R1:W-:Y:S04]  /*03c0*/  STS.64 [R9], R14 ;  /* 0x0000000e09007388 */ /* 0x0003e80000000a00 */
[----:B------:R1:W-:Y:S02]  /*03d0*/  STS.64 [R9+0x8], R4 ;  /* 0x0000080409007388 */ /* 0x0003e40000000a00 */
.L_x_1:
[----:B------:R-:W-:Y:S05]  /*03e0*/  BSYNC.RECONVERGENT B0 ;  /* 0x0000000000007941 */ /* 0x000fea0003800200 */
.L_x_0:
[----:B------:R-:W-:Y:S06]  /*03f0*/  BAR.SYNC.DEFER_BLOCKING 0x0 ;  /* 0x0000000000007b1d */ /* 0x000fec0000010000 */
[----:B------:R-:W-:Y:S04]  /*0400*/  BSSY.RECONVERGENT B0, `(.L_x_2) ;  /* 0x0000015000007945 */ /* 0x000fe80003800200 */
[----:B------:R-:W-:Y:S05]  /*0410*/  @P1 BRA `(.L_x_3) ;  /* 0x00000000004c1947 */ /* 0x000fea0003800000 */
[----:B------:R-:W-:Y:S02]  /*0420*/  SHF.L.U32 R16, R16, 0x5, RZ ;  /* 0x0000000510107819 */ /* 0x000fe400000006ff */
[----:B01----:R-:W-:Y:S02]  /*0430*/  LOP3.LUT R5, R2, 0x3fc, RZ, 0xc0, !PT ;  /* 0x000003fc02057812 */ /* 0x003fe400078ec0ff */
[----:B------:R-:W-:Y:S02]  /*0440*/  SHF.L.U32 R16, R16, 0x2, RZ ;  /* 0x0000000210107819 */ /* 0x000fe400000006ff */
[----:B------:R-:W-:Y:S02]  /*0450*/  LOP3.LUT R5, R5, 0x3, R2, 0xf8, !PT ;  /* 0x0000000305057812 */ /* 0x000fe400078ef802 */
[----:B------:R-:W0:Y:S02]  /*0460*/  LDC R11, c[0x3][R16] ;  /* 0x00c00000100b7b82 */ /* 0x000e240000000800 */
[----:B------:R-:W-:-:S05]  /*0470*/  LEA R15, R5, UR4, 0x3 ;  /* 0x00000004050f7c11 */ /* 0x000fca000f8e18ff */
[----:B------:R-:W0:Y:S01]  /*0480*/  LDS.64 R12, [R15+0x10] ;  /* 0x000010000f0c7984 */ /* 0x000e220000000a00 */
[----:B------:R-:W1:Y:S03]  /*0490*/  LDC R14, c[0x3][R16+0x100] ;  /* 0x00c04000100e7b82 */ /* 0x000e660000000800 */
[----:B------:R-:W2:Y:S01]  /*04a0*/  LDS.64 R4, [R15] ;  /* 0x000000000f047984 */ /* 0x000ea20000000a00 */
[-C--:B0-----:R-:W-:Y:S01]  /*04b0*/  FMUL R17, R11, R13.reuse ;  /* 0x0000000d0b117220 */ /* 0x081fe20000400000 */
[----:B-1----:R-:W-:-:S03]  /*04c0*/  FMUL R18, R14, R13 ;  /* 0x0000000d0e127220 */ /* 0x002fc60000400000 */
[-C--:B------:R-:W-:Y:S01]  /*04d0*/  FFMA R14, R14, R12.reuse, R17 ;  /* 0x0000000c0e0e7223 */ /* 0x080fe20000000011 */
[----:B------:R-:W-:-:S03]  /*04e0*/  FFMA R11, R11, R12, -R18 ;  /* 0x0000000c0b0b7223 */ /* 0x000fc60000000812 */
[C-C-:B--2---:R-:W-:Y:S01]  /*04f0*/  FADD R13, R5.reuse, R14.reuse ;  /* 0x0000000e050d7221 */ /* 0x144fe20000000000 */
[----:B------:R-:W-:Y:S01]  /*0500*/  FADD R5, R5, -R14 ;  /* 0x8000000e05057221 */ /* 0x000fe20000000000 */
[C-C-:B------:R-:W-:Y:S01]  /*0510*/  FADD R12, R4.reuse, R11.reuse ;  /* 0x0000000b040c7221 */ /* 0x140fe20000000000 */
[----:B------:R-:W-:-:S04]  /*0520*/  FADD R4, R4, -R11 ;  /* 0x8000000b04047221 */ /* 0x000fc80000000000 */
[----:B------:R2:W-:Y:S04]  /*0530*/  STS.64 [R15], R12 ;  /* 0x0000000c0f007388 */ /* 0x0005e80000000a00 */
[----:B------:R2:W-:Y:S02]  /*0540*/  STS.64 [R15+0x10], R4 ;  /* 0x000010040f007388 */ /* 0x0005e40000000a00 */
.L_x_3:
[----:B------:R-:W-:Y:S05]  /*0550*/  BSYNC.RECONVERGENT B0 ;  /* 0x0000000000007941 */ /* 0x000fea0003800200 */
.L_x_2:
[----:B------:R-:W-:Y:S06]  /*0560*/  BAR.SYNC.DEFER_BLOCKING 0x0 ;  /* 0x0000000000007b1d */ /* 0x000fec0000010000 */
[----:B------:R-:W-:Y:S04]  /*0570*/  BSSY.RECONVERGENT B0, `(.L_x_4) ;  /* 0x0000015000007945 */ /* 0x000fe80003800200 */
[----:B------:R-:W-:Y:S05]  /*0580*/  @P2 BRA `(.L_x_5) ;  /* 0x00000000004c2947 */ /* 0x000fea0003800000 */
[----:B------:R-:W-:Y:S02]  /*0590*/  SHF.L.U32 R10, R10, 0x4, RZ ;  /* 0x000000040a0a7819 */ /* 0x000fe400000006ff */
[----:B012---:R-:W-:Y:S02]  /*05a0*/  LOP3.LUT R5, R2, 0x3f8, RZ, 0xc0, !PT ;  /* 0x000003f802057812 */ /* 0x007fe400078ec0ff */
        /* <DEDUP_REMOVED lines=17> */
.L_x_5:
[----:B------:R-:W-:Y:S05]  /*06c0*/  BSYNC.RECONVERGENT B0 ;  /* 0x0000000000007941 */ /* 0x000fea0003800200 */
.L_x_4:
[----:B------:R-:W-:Y:S06]  /*06d0*/  BAR.SYNC.DEFER_BLOCKING 0x0 ;  /* 0x0000000000007b1d */ /* 0x000fec0000010000 */
[----:B------:R-:W-:Y:S04]  /*06e0*/  BSSY.RECONVERGENT B0, `(.L_x_6) ;  /* 0x0000015000007945 */ /* 0x000fe80003800200 */
[----:B------:R-:W-:Y:S05]  /*06f0*/  @P3 BRA `(.L_x_7) ;  /* 0x00000000004c3947 */ /* 0x000fea0003800000 */
[----:B------:R-:W-:Y:S02]  /*0700*/  SHF.L.U32 R8, R8, 0x3, RZ ;  /* 0x0000000308087819 */ /* 0x000fe400000006ff */
[----:B0123--:R-:W-:Y:S02]  /*0710*/  LOP3.LUT R5, R2, 0x3f0, RZ, 0xc0, !PT ;  /* 0x000003f002057812 */ /* 0x00ffe400078ec0ff */
        /* <DEDUP_REMOVED lines=17> */
.L_x_7:
[----:B------:R-:W-:Y:S05]  /*0830*/  BSYNC.RECONVERGENT B0 ;  /* 0x0000000000007941 */ /* 0x000fea0003800200 */
.L_x_6:
[----:B------:R-:W-:Y:S06]  /*0840*/  BAR.SYNC.DEFER_BLOCKING 0x0 ;  /* 0x0000000000007b1d */ /* 0x000fec0000010000 */
[----:B------:R-:W-:Y:S04]  /*0850*/  BSSY.RECONVERGENT B0, `(.L_x_8) ;  /* 0x0000015000007945 */ /* 0x000fe80003800200 */
[----:B------:R-:W-:Y:S05]  /*0860*/  @P4 BRA `(.L_x_9) ;  /* 0x00000000004c4947 */ /* 0x000fea0003800000 */
[----:B------:R-:W-:Y:S02]  /*0870*/  SHF.L.U32 R7, R7, 0x2, RZ ;  /* 0x0000000207077819 */ /* 0x000fe400000006ff */
[----:B01234-:R-:W-:Y:S02]  /*0880*/  LOP3.LUT R5, R2, 0x3e0, RZ, 0xc0, !PT ;  /* 0x000003e002057812 */ /* 0x01ffe400078ec0ff */
        /* <DEDUP_REMOVED lines=17> */
.L_x_9:
[----:B------:R-:W-:Y:S05]  /*09a0*/  BSYNC.RECONVERGENT B0 ;  /* 0x0000000000007941 */ /* 0x000fea0003800200 */
.L_x_8:
[----:B------:R-:W-:Y:S06]  /*09b0*/  BAR.SYNC.DEFER_BLOCKING 0x0 ;  /* 0x0000000000007b1d */ /* 0x000fec0000010000 */
[----:B------:R-:W-:Y:S04]  /*09c0*/  BSSY.RECONVERGENT B0, `(.L_x_10) ;  /* 0x0000015000007945 */ /* 0x000fe80003800200 */
[----:B------:R-:W-:Y:S05]  /*09d0*/  @P5 BRA `(.L_x_11) ;  /* 0x00000000004c5947 */ /* 0x000fea0003800000 */
[----:B01234-:R-:W-:Y:S02]  /*09e0*/  SHF.L.U32 R4, R3, 0x1, RZ ;  /* 0x0000000103047819 */ /* 0x01ffe400000006ff */
[----:B------:R-:W-:Y:S02]  /*09f0*/  LOP3.LUT R3, R2, 0x3c0, RZ, 0xc0, !PT ;  /* 0x000003c002037812 */ /* 0x000fe400078ec0ff */
        /* <DEDUP_REMOVED lines=17> */
.L_x_11:
[----:B------:R-:W-:Y:S05]  /*0b10*/  BSYNC.RECONVERGENT B0 ;  /* 0x0000000000007941 */ /* 0x000fea0003800200 */
.L_x_10:
[----:B------:R-:W-:Y:S06]  /*0b20*/  BAR.SYNC.DEFER_BLOCKING 0x0 ;  /* 0x0000000000007b1d */ /* 0x000fec0000010000 */
[----:B------:R-:W-:Y:S04]  /*0b30*/  BSSY.RECONVERGENT B0, `(.L_x_12) ;  /* 0x0000014000007945 */ /* 0x000fe80003800200 */
[----:B------:R-:W-:Y:S05]  /*0b40*/  @P6 BRA `(.L_x_13) ;  /* 0x0000000000486947 */ /* 0x000fea0003800000 */
[----:B0-----:R-:W-:Y:S02]  /*0b50*/  LOP3.LUT R3, R2, 0x380, RZ, 0xc0, !PT ;  /* 0x0000038002037812 */ /* 0x001fe400078ec0ff */
[----:B------:R-:W-:Y:S02]  /*0b60*/  SHF.L.U32 R6, R6, 0x2, RZ ;  /* 0x0000000206067819 */ /* 0x000fe400000006ff */
[----:B------:R-:W-:Y:S02]  /*0b70*/  LOP3.LUT R3, R3, 0x7f, R2, 0xf8, !PT ;  /* 0x0000007f03037812 */ /* 0x000fe400078ef802 */
[----:B------:R-:W0:Y:S02]  /*0b80*/  LDC R2, c[0x3][R6] ;  /* 0x00c0000006027b82 */ /* 0x000e240000000800 */
[----:B------:R-:W-:-:S05]  /*0b90*/  LEA R3, R3, UR4, 0x3 ;  /* 0x0000000403037c11 */ /* 0x000fca000f8e18ff */
[----:B--2-4-:R-:W0:Y:S01]  /*0ba0*/  LDS.64 R12, [R3+0x200] ;  /* 0x00020000030c7984 */ /* 0x014e220000000a00 */
[----:B-1-3--:R-:W1:Y:S03]  /*0bb0*/  LDC R4, c[0x3][R6+0x100] ;  /* 0x00c0400006047b82 */ /* 0x00ae660000000800 */
        /* <DEDUP_REMOVED lines=11> */
.L_x_13:
[----:B------:R-:W-:Y:S05]  /*0c70*/  BSYNC.RECONVERGENT B0 ;  /* 0x0000000000007941 */ /* 0x000fea0003800200 */
.L_x_12:
[----:B------:R-:W-:Y:S08]  /*0c80*/  BAR.SYNC.DEFER_BLOCKING 0x0 ;  /* 0x0000000000007b1d */ /* 0x000ff00000010000 */
[----:B0-----:R-:W0:Y:S01]  /*0c90*/  LDC.64 R2, c[0x0][0x388] ;  /* 0x0000e200ff027b82 */ /* 0x001e220000000a00 */
[----:B-1----:R-:W1:Y:S01]  /*0ca0*/  LDS.64 R8, [R9] ;  /* 0x0000000009087984 */ /* 0x002e620000000a00 */
[----:B0-----:R-:W-:-:S05]  /*0cb0*/  IMAD.WIDE.U32 R2, R0, 0x8, R2 ;  /* 0x0000000800027825 */ /* 0x001fca00078e0002 */
[----:B-1----:R-:W-:Y:S01]  /*0cc0*/  STG.E.64 desc[UR6][R2.64], R8 ;  /* 0x0000000802007986 */ /* 0x002fe2000c101b06 */
[----:B------:R-:W-:Y:S05]  /*0cd0*/  EXIT ;  /* 0x000000000000794d */ /* 0x000fea0003800000 */
.L_x_14:
[----:B------:R-:W-:-:S00]  /*0ce0*/  BRA `(.L_x_14) ;  /* 0xfffffffc00fc7947 */ /* 0x000fc0000383ffff */
[----:B------:R-:W-:-:S00]  /*0cf0*/  NOP ;  /* 0x0000000000007918 */ /* 0x000fc00000000000 */
        /* <DEDUP_REMOVED lines=8> */
.L_x_15:


//--------------------- .nv.shared._Z27fft128_shared_memory_kernelPK6float2PS_i --------------------------
	.section	.nv.shared._Z27fft128_shared_memory_kernelPK6float2PS_i,"aw",@nobits
	.sectionflags	@""
	.align	8
.nv.shared._Z27fft128_shared_memory_kernelPK6float2PS_i:
	.zero		2048


//--------------------- .nv.shared.reserved.0     --------------------------
	.section	.nv.shared.reserved.0,"aw",@nobits
	.weak		__nv_reservedSMEM_offset_0_alias
	.size		__nv_reservedSMEM_offset_0_alias, 0, 64
	.other		__nv_reservedSMEM_offset_0_alias,@"STO_CUDA_RESERVED_SHARED STV_DEFAULT"
__nv_reservedSMEM_offset_0_alias:
	.zero		0
	.zero		64


//--------------------- .nv.constant0._Z27fft128_shared_memory_kernelPK6float2PS_i --------------------------
	.section	.nv.constant0._Z27fft128_shared_memory_kernelPK6float2PS_i,"a",@progbits
	.sectionflags	@""
	.align	4
.nv.constant0._Z27fft128_shared_memory_kernelPK6float2PS_i:
	.zero		916


//--------------------- SYMBOLS --------------------------

	.type		.nv.reservedSmem.offset0,@object
	.size		.nv.reservedSmem.offset0,0x4
	.type		.nv.reservedSmem.cap,@object
	.size		.nv.reservedSmem.cap,0x4
